	.headerflags	@"EF_CUDA_TEXMODE_UNIFIED EF_CUDA_64BIT_ADDRESS EF_CUDA_ACCELERATORS EF_CUDA_SM90 EF_CUDA_VIRTUAL_SM(EF_CUDA_SM90)"
	.elftype	@"ET_EXEC"


//--------------------- .nv.info                  --------------------------
	.section	.nv.info,"",@"SHT_CUDA_INFO"
	.align	4


	//----- nvinfo : EIATTR_REGCOUNT
	.align		4
        /*0000*/ 	.byte	0x04, 0x2f
        /*0002*/ 	.short	(.L_3 - .L_2)
	.align		4
.L_2:
        /*0004*/ 	.word	index@(triton_poi_fused__native_batch_norm_legit_no_training_convolution_0)
        /*0008*/ 	.word	0x00000020


	//----- nvinfo : EIATTR_MIN_STACK_SIZE
	.align		4
.L_3:
        /*000c*/ 	.byte	0x04, 0x12
        /*000e*/ 	.short	(.L_5 - .L_4)
	.align		4
.L_4:
        /*0010*/ 	.word	index@(triton_poi_fused__native_batch_norm_legit_no_training_convolution_0)
        /*0014*/ 	.word	0x00000000


	//----- nvinfo : EIATTR_FRAME_SIZE
	.align		4
.L_5:
        /*0018*/ 	.byte	0x04, 0x11
        /*001a*/ 	.short	(.L_7 - .L_6)
	.align		4
.L_6:
        /*001c*/ 	.word	index@(triton_poi_fused__native_batch_norm_legit_no_training_convolution_0)
        /*0020*/ 	.word	0x00000000


	//----- nvinfo : EIATTR_MIN_STACK_SIZE
	.align		4
.L_7:
        /*0024*/ 	.byte	0x04, 0x12
        /*0026*/ 	.short	(.L_9 - .L_8)
	.align		4
.L_8:
        /*0028*/ 	.word	index@(triton_poi_fused__native_batch_norm_legit_no_training_convolution_0)
        /*002c*/ 	.word	0x00000000
.L_9:


//--------------------- .nv.info.triton_poi_fused__native_batch_norm_legit_no_training_convolution_0 --------------------------
	.section	.nv.info.triton_poi_fused__native_batch_norm_legit_no_training_convolution_0,"",@"SHT_CUDA_INFO"
	.sectionflags	@""
	.align	4


	//----- nvinfo : EIATTR_CUDA_API_VERSION
	.align		4
        /*0000*/ 	.byte	0x04, 0x37
        /*0002*/ 	.short	(.L_11 - .L_10)
.L_10:
        /*0004*/ 	.word	0x0000007c


	//----- nvinfo : EIATTR_KPARAM_INFO
	.align		4
.L_11:
        /*0008*/ 	.byte	0x04, 0x17
        /*000a*/ 	.short	(.L_13 - .L_12)
.L_12:
        /*000c*/ 	.word	0x00000000
        /*0010*/ 	.short	0x0007
        /*0012*/ 	.short	0x0038
        /*0014*/ 	.byte	0x00, 0xf0, 0x11, 0x00


	//----- nvinfo : EIATTR_KPARAM_INFO
	.align		4
.L_13:
        /*0018*/ 	.byte	0x04, 0x17
        /*001a*/ 	.short	(.L_15 - .L_14)
.L_14:
        /*001c*/ 	.word	0x00000000
        /*0020*/ 	.short	0x0006
        /*0022*/ 	.short	0x0030
        /*0024*/ 	.byte	0x00, 0xf4, 0x21, 0x00


	//----- nvinfo : EIATTR_KPARAM_INFO
	.align		4
.L_15:
        /*0028*/ 	.byte	0x04, 0x17
        /*002a*/ 	.short	(.L_17 - .L_16)
.L_16:
        /*002c*/ 	.word	0x00000000
        /*0030*/ 	.short	0x0005
        /*0032*/ 	.short	0x0028
        /*0034*/ 	.byte	0x00, 0xf4, 0x21, 0x00


	//----- nvinfo : EIATTR_KPARAM_INFO
	.align		4
.L_17:
        /*0038*/ 	.byte	0x04, 0x17
        /*003a*/ 	.short	(.L_19 - .L_18)
.L_18:
        /*003c*/ 	.word	0x00000000
        /*0040*/ 	.short	0x0004
        /*0042*/ 	.short	0x0020
        /*0044*/ 	.byte	0x00, 0xf4, 0x21, 0x00


	//----- nvinfo : EIATTR_KPARAM_INFO
	.align		4
.L_19:
        /*0048*/ 	.byte	0x04, 0x17
        /*004a*/ 	.short	(.L_21 - .L_20)
.L_20:
        /*004c*/ 	.word	0x00000000
        /*0050*/ 	.short	0x0003
        /*0052*/ 	.short	0x0018
        /*0054*/ 	.byte	0x00, 0xf4, 0x21, 0x00


	//----- nvinfo : EIATTR_KPARAM_INFO
	.align		4
.L_21:
        /*0058*/ 	.byte	0x04, 0x17
        /*005a*/ 	.short	(.L_23 - .L_22)
.L_22:
        /*005c*/ 	.word	0x00000000
        /*0060*/ 	.short	0x0002
        /*0062*/ 	.short	0x0010
        /*0064*/ 	.byte	0x00, 0xf4, 0x21, 0x00


	//----- nvinfo : EIATTR_KPARAM_INFO
	.align		4
.L_23:
        /*0068*/ 	.byte	0x04, 0x17
        /*006a*/ 	.short	(.L_25 - .L_24)
.L_24:
        /*006c*/ 	.word	0x00000000
        /*0070*/ 	.short	0x0001
        /*0072*/ 	.short	0x0008
        /*0074*/ 	.byte	0x00, 0xf4, 0x21, 0x00


	//----- nvinfo : EIATTR_KPARAM_INFO
	.align		4
.L_25:
        /*0078*/ 	.byte	0x04, 0x17
        /*007a*/ 	.short	(.L_27 - .L_26)
.L_26:
        /*007c*/ 	.word	0x00000000
        /*0080*/ 	.short	0x0000
        /*0082*/ 	.short	0x0000
        /*0084*/ 	.byte	0x00, 0xf4, 0x21, 0x00


	//----- nvinfo : EIATTR_SPARSE_MMA_MASK
	.align		4
.L_27:
        /*0088*/ 	.byte	0x03, 0x50
        /*008a*/ 	.short	0x0000


	//----- nvinfo : EIATTR_MAXREG_COUNT
	.align		4
        /*008c*/ 	.byte	0x03, 0x1b
        /*008e*/ 	.short	0x00ff


	//----- nvinfo : EIATTR_EXIT_INSTR_OFFSETS
	.align		4
        /*0090*/ 	.byte	0x04, 0x1c
        /*0092*/ 	.short	(.L_29 - .L_28)


	//   ....[0]....
.L_28:
        /*0094*/ 	.word	0x00000590


	//   ....[1]....
        /*0098*/ 	.word	0x000005b0


	//----- nvinfo : EIATTR_REQNTID
	.align		4
.L_29:
        /*009c*/ 	.byte	0x04, 0x10
        /*009e*/ 	.short	(.L_31 - .L_30)
.L_30:
        /*00a0*/ 	.word	0x00000080
        /*00a4*/ 	.word	0x00000001
        /*00a8*/ 	.word	0x00000001


	//----- nvinfo : EIATTR_CBANK_PARAM_SIZE
	.align		4
.L_31:
        /*00ac*/ 	.byte	0x03, 0x19
        /*00ae*/ 	.short	0x003c


	//----- nvinfo : EIATTR_PARAM_CBANK
	.align		4
        /*00b0*/ 	.byte	0x04, 0x0a
        /*00b2*/ 	.short	(.L_33 - .L_32)
	.align		4
.L_32:
        /*00b4*/ 	.word	index@(.nv.constant0.triton_poi_fused__native_batch_norm_legit_no_training_convolution_0)
        /*00b8*/ 	.short	0x0210
        /*00ba*/ 	.short	0x003c


	//----- nvinfo : EIATTR_SW_WAR
	.align		4
.L_33:
        /*00bc*/ 	.byte	0x04, 0x36
        /*00be*/ 	.short	(.L_35 - .L_34)
.L_34:
        /*00c0*/ 	.word	0x00000008
.L_35:


//--------------------- .nv.callgraph             --------------------------
	.section	.nv.callgraph,"",@"SHT_CUDA_CALLGRAPH"
	.align	4
	.sectionentsize	8
	.align		4
        /*0000*/ 	.word	0x00000000
	.align		4
        /*0004*/ 	.word	0xffffffff
	.align		4
        /*0008*/ 	.word	0x00000000
	.align		4
        /*000c*/ 	.word	0xfffffffe
	.align		4
        /*0010*/ 	.word	0x00000000
	.align		4
        /*0014*/ 	.word	0xfffffffd
	.align		4
        /*0018*/ 	.word	0x00000000
	.align		4
        /*001c*/ 	.word	0xfffffffc


//--------------------- .nv.constant4             --------------------------
	.section	.nv.constant4,"a",@progbits
	.align	8
	.align		8
.nv.constant4:
        /*0000*/ 	.dword	_$_str
	.align		8
        /*0008*/ 	.dword	_$_str_$_2


//--------------------- .text.triton_poi_fused__native_batch_norm_legit_no_training_convolution_0 --------------------------
	.section	.text.triton_poi_fused__native_batch_norm_legit_no_training_convolution_0,"ax",@progbits
	.align	128
        .global         triton_poi_fused__native_batch_norm_legit_no_training_convolution_0
        .type           triton_poi_fused__native_batch_norm_legit_no_training_convolution_0,@function
        .size           triton_poi_fused__native_batch_norm_legit_no_training_convolution_0,(.L_x_1 - triton_poi_fused__native_batch_norm_legit_no_training_convolution_0)
        .other          triton_poi_fused__native_batch_norm_legit_no_training_convolution_0,@"STO_CUDA_ENTRY STV_DEFAULT"
triton_poi_fused__native_batch_norm_legit_no_training_convolution_0:
.text.triton_poi_fused__native_batch_norm_legit_no_training_convolution_0:
[----:B------:R-:W0:Y:S01]  /*0000*/  LDC R1, c[0x0][0x28] ;  /* 0x00000a00ff017b82 */ /* 0x000e220000000800 */
[----:B------:R-:W1:Y:S07]  /*0010*/  S2R R0, SR_TID.X ;  /* 0x0000000000007919 */ /* 0x000e6e0000002100 */
[----:B------:R-:W2:Y:S01]  /*0020*/  LDC.64 R2, c[0x0][0x228] ;  /* 0x00008a00ff027b82 */ /* 0x000ea20000000a00 */
[----:B------:R-:W-:Y:S01]  /*0030*/  CS2R R16, SRZ ;  /* 0x0000000000107805 */ /* 0x000fe2000001ff00 */
[----:B------:R-:W-:Y:S01]  /*0040*/  ULDC.64 UR4, c[0x0][0x208] ;  /* 0x0000820000047ab9 */ /* 0x000fe20000000a00 */
[----:B------:R-:W3:Y:S05]  /*0050*/  S2R R19, SR_CTAID.X ;  /* 0x0000000000137919 */ /* 0x000eea0000002500 */
[----:B------:R-:W4:Y:S08]  /*0060*/  LDC.64 R10, c[0x0][0x218] ;  /* 0x00008600ff0a7b82 */ /* 0x000f300000000a00 */
[----:B------:R-:W5:Y:S08]  /*0070*/  LDC.64 R8, c[0x0][0x210] ;  /* 0x00008400ff087b82 */ /* 0x000f700000000a00 */
[----:B------:R-:W4:Y:S01]  /*0080*/  LDC.64 R14, c[0x0][0x220] ;  /* 0x00008800ff0e7b82 */ /* 0x000f220000000a00 */
[----:B-1----:R-:W-:-:S04]  /*0090*/  SHF.L.U32 R0, R0, 0x1, RZ ;  /* 0x0000000100007819 */ /* 0x002fc800000006ff */
[----:B------:R-:W-:-:S04]  /*00a0*/  LOP3.LUT R0, R0, 0xfe, RZ, 0xc0, !PT ;  /* 0x000000fe00007812 */ /* 0x000fc800078ec0ff */
[----:B---3--:R-:W-:-:S04]  /*00b0*/  LEA R19, R19, R0, 0x8 ;  /* 0x0000000013137211 */ /* 0x008fc800078e40ff */
[----:B------:R-:W-:Y:S01]  /*00c0*/  IADD3 R0, R19, 0x1, RZ ;  /* 0x0000000113007810 */ /* 0x000fe20007ffe0ff */
[C---:B------:R-:W-:Y:S01]  /*00d0*/  IMAD.HI R4, R19.reuse, 0x59e60383, RZ ;  /* 0x59e6038313047827 */ /* 0x040fe200078e02ff */
[----:B------:R-:W-:-:S03]  /*00e0*/  ISETP.GE.AND P4, PT, R19, 0x2d90, PT ;  /* 0x00002d901300780c */ /* 0x000fc60003f86270 */
[----:B------:R-:W-:Y:S01]  /*00f0*/  IMAD.HI R0, R0, 0x59e60383, RZ ;  /* 0x59e6038300007827 */ /* 0x000fe200078e02ff */
[----:B------:R-:W-:-:S04]  /*0100*/  SHF.R.U32.HI R5, RZ, 0x1f, R4 ;  /* 0x0000001fff057819 */ /* 0x000fc80000011604 */
[----:B------:R-:W-:Y:S02]  /*0110*/  LEA.HI.SX32 R5, R4, R5, 0x18 ;  /* 0x0000000504057211 */ /* 0x000fe400078fc2ff */
[----:B------:R-:W-:Y:S02]  /*0120*/  SHF.R.U32.HI R7, RZ, 0x1f, R0 ;  /* 0x0000001fff077819 */ /* 0x000fe40000011600 */
[----:B------:R-:W-:Y:S02]  /*0130*/  LEA.HI R4, R5, R5, RZ, 0x2 ;  /* 0x0000000505047211 */ /* 0x000fe400078f10ff */
[----:B------:R-:W-:Y:S02]  /*0140*/  LEA.HI.SX32 R23, R0, R7, 0x18 ;  /* 0x0000000700177211 */ /* 0x000fe400078fc2ff */
[----:B------:R-:W-:Y:S02]  /*0150*/  LOP3.LUT R4, R4, 0xfffffffc, RZ, 0xc0, !PT ;  /* 0xfffffffc04047812 */ /* 0x000fe400078ec0ff */
[----:B------:R-:W-:-:S02]  /*0160*/  LEA.HI R0, R23, R23, RZ, 0x2 ;  /* 0x0000001717007211 */ /* 0x000fc400078f10ff */
[----:B------:R-:W-:Y:S02]  /*0170*/  IADD3 R25, R5, -R4, RZ ;  /* 0x8000000405197210 */ /* 0x000fe40007ffe0ff */
[----:B------:R-:W-:Y:S01]  /*0180*/  LOP3.LUT R4, R0, 0xfffffffc, RZ, 0xc0, !PT ;  /* 0xfffffffc00047812 */ /* 0x000fe200078ec0ff */
[----:B------:R-:W-:Y:S02]  /*0190*/  HFMA2.MMA R0, -RZ, RZ, 0, 0 ;  /* 0x00000000ff007435 */ /* 0x000fe400000001ff */
[--C-:B--2---:R-:W-:Y:S01]  /*01a0*/  IMAD.WIDE R6, R25, 0x4, R2.reuse ;  /* 0x0000000419067825 */ /* 0x104fe200078e0202 */
[----:B------:R-:W-:Y:S02]  /*01b0*/  IADD3 R23, R23, -R4, RZ ;  /* 0x8000000417177210 */ /* 0x000fe40007ffe0ff */
[----:B------:R-:W1:Y:S03]  /*01c0*/  LDC.64 R4, c[0x0][0x230] ;  /* 0x00008c00ff047b82 */ /* 0x000e660000000a00 */
[----:B------:R-:W-:-:S02]  /*01d0*/  IMAD.WIDE R12, R23, 0x4, R2 ;  /* 0x00000004170c7825 */ /* 0x000fc400078e0202 */
[----:B------:R2:W3:Y:S03]  /*01e0*/  @!P4 LDG.E.EL R0, desc[UR4][R6.64] ;  /* 0x000000040600c981 */ /* 0x0004e6000c2e1900 */
[----:B------:R-:W1:Y:S01]  /*01f0*/  LDC.64 R2, c[0x0][0x238] ;  /* 0x00008e00ff027b82 */ /* 0x000e620000000a00 */
[----:B------:R5:W3:Y:S01]  /*0200*/  @!P4 LDG.E.EL R16, desc[UR4][R12.64] ;  /* 0x000000040c10c981 */ /* 0x000ae2000c2e1900 */
[----:B------:R-:W-:Y:S01]  /*0210*/  CS2R R20, SRZ ;  /* 0x0000000000147805 */ /* 0x000fe2000001ff00 */
[----:B----4-:R-:W-:Y:S01]  /*0220*/  IMAD.WIDE R26, R25, 0x4, R10 ;  /* 0x00000004191a7825 */ /* 0x010fe200078e020a */
[----:B--2---:R-:W-:-:S03]  /*0230*/  CS2R R6, SRZ ;  /* 0x0000000000067805 */ /* 0x004fc6000001ff00 */
[----:B------:R-:W-:Y:S01]  /*0240*/  IMAD.WIDE R10, R23, 0x4, R10 ;  /* 0x00000004170a7825 */ /* 0x000fe200078e020a */
[----:B------:R-:W-:Y:S01]  /*0250*/  MOV R18, RZ ;  /* 0x000000ff00127202 */ /* 0x000fe20000000f00 */
[----:B------:R1:W2:Y:S02]  /*0260*/  @!P4 LDG.E.EL R21, desc[UR4][R26.64] ;  /* 0x000000041a15c981 */ /* 0x0002a4000c2e1900 */
[----:B-----5:R-:W-:Y:S02]  /*0270*/  IMAD.WIDE R8, R19, 0x4, R8 ;  /* 0x0000000413087825 */ /* 0x020fe400078e0208 */
[----:B------:R4:W5:Y:S02]  /*0280*/  @!P4 LDG.E.EL R20, desc[UR4][R10.64] ;  /* 0x000000040a14c981 */ /* 0x000964000c2e1900 */
[--C-:B0-----:R-:W-:Y:S02]  /*0290*/  IMAD.WIDE R12, R25, 0x4, R14.reuse ;  /* 0x00000004190c7825 */ /* 0x101fe400078e020e */
[----:B------:R-:W2:Y:S02]  /*02a0*/  @!P4 LDG.E.64 R6, desc[UR4][R8.64] ;  /* 0x000000040806c981 */ /* 0x000ea4000c1e1b00 */
[----:B------:R-:W-:Y:S01]  /*02b0*/  IMAD.WIDE R14, R23, 0x4, R14 ;  /* 0x00000004170e7825 */ /* 0x000fe200078e020e */
[----:B------:R-:W-:Y:S01]  /*02c0*/  HFMA2.MMA R29, -RZ, RZ, 0, 0 ;  /* 0x00000000ff1d7435 */ /* 0x000fe200000001ff */
[----:B------:R-:W2:Y:S02]  /*02d0*/  @!P4 LDG.E.EL R17, desc[UR4][R12.64] ;  /* 0x000000040c11c981 */ /* 0x000ea4000c2e1900 */
[----:B-1----:R-:W-:-:S02]  /*02e0*/  IMAD.WIDE R26, R25, 0x4, R4 ;  /* 0x00000004191a7825 */ /* 0x002fc400078e0204 */
[----:B------:R-:W2:Y:S02]  /*02f0*/  @!P4 LDG.E.EL R18, desc[UR4][R14.64] ;  /* 0x000000040e12c981 */ /* 0x000ea4000c2e1900 */
[----:B------:R-:W-:Y:S01]  /*0300*/  IMAD.WIDE R24, R25, 0x4, R2 ;  /* 0x0000000419187825 */ /* 0x000fe200078e0202 */
[----:B----4-:R-:W-:Y:S02]  /*0310*/  MOV R10, RZ ;  /* 0x000000ff000a7202 */ /* 0x010fe40000000f00 */
[----:B------:R-:W4:Y:S01]  /*0320*/  @!P4 LDG.E.EL R29, desc[UR4][R26.64] ;  /* 0x000000041a1dc981 */ /* 0x000f22000c2e1900 */
[----:B------:R-:W-:-:S04]  /*0330*/  IMAD.WIDE R4, R23, 0x4, R4 ;  /* 0x0000000417047825 */ /* 0x000fc800078e0204 */
[----:B------:R-:W-:Y:S01]  /*0340*/  IMAD.WIDE R2, R23, 0x4, R2 ;  /* 0x0000000417027825 */ /* 0x000fe200078e0202 */
[----:B------:R-:W-:-:S04]  /*0350*/  CS2R R22, SRZ ;  /* 0x0000000000167805 */ /* 0x000fc8000001ff00 */
[----:B------:R0:W4:Y:S04]  /*0360*/  @!P4 LDG.E.EL R10, desc[UR4][R2.64] ;  /* 0x00000004020ac981 */ /* 0x000128000c2e1900 */
[----:B------:R1:W4:Y:S04]  /*0370*/  @!P4 LDG.E.EL R23, desc[UR4][R4.64] ;  /* 0x000000040417c981 */ /* 0x000328000c2e1900 */
[----:B------:R-:W4:Y:S01]  /*0380*/  @!P4 LDG.E.EL R22, desc[UR4][R24.64] ;  /* 0x000000041816c981 */ /* 0x000f22000c2e1900 */
[----:B0-----:R-:W0:Y:S01]  /*0390*/  LDC.64 R2, c[0x0][0x240] ;  /* 0x00009000ff027b82 */ /* 0x001e220000000a00 */
[----:B-1----:R-:W-:Y:S01]  /*03a0*/  HFMA2.MMA R5, -RZ, RZ, 1.625, 0 ;  /* 0x3e800000ff057435 */ /* 0x002fe200000001ff */
[----:B0-----:R-:W-:-:S04]  /*03b0*/  IMAD.WIDE R2, R19, 0x4, R2 ;  /* 0x0000000413027825 */ /* 0x001fc800078e0202 */
[----:B---3--:R-:W-:Y:S01]  /*03c0*/  FADD R0, R0, 9.9999997473787516356e-06 ;  /* 0x3727c5ac00007421 */ /* 0x008fe20000000000 */
[----:B------:R-:W-:-:S03]  /*03d0*/  FADD R16, R16, 9.9999997473787516356e-06 ;  /* 0x3727c5ac10107421 */ /* 0x000fc60000000000 */
[----:B------:R-:W0:Y:S08]  /*03e0*/  MUFU.SQRT R11, R0 ;  /* 0x00000000000b7308 */ /* 0x000e300000002000 */
[----:B------:R-:W1:Y:S01]  /*03f0*/  MUFU.SQRT R12, R16 ;  /* 0x00000010000c7308 */ /* 0x000e620000002000 */
[C---:B0-----:R-:W-:Y:S02]  /*0400*/  FSETP.GT.AND P0, PT, R11.reuse, 8.50705917302346158658e+37, PT ;  /* 0x7e8000000b00780b */ /* 0x041fe40003f04000 */
[----:B------:R-:W-:-:S02]  /*0410*/  FSETP.GEU.AND P2, PT, R11, 1.175494350822287508e-38, PT ;  /* 0x008000000b00780b */ /* 0x000fc40003f4e000 */
[C---:B-1----:R-:W-:Y:S02]  /*0420*/  FSETP.GT.AND P1, PT, R12.reuse, 8.50705917302346158658e+37, PT ;  /* 0x7e8000000c00780b */ /* 0x042fe40003f24000 */
[----:B------:R-:W-:-:S07]  /*0430*/  FSETP.GEU.AND P3, PT, R12, 1.175494350822287508e-38, PT ;  /* 0x008000000c00780b */ /* 0x000fce0003f6e000 */
[----:B------:R-:W-:-:S04]  /*0440*/  @P0 FMUL R11, R11, 0.25 ;  /* 0x3e8000000b0b0820 */ /* 0x000fc80000400000 */
[----:B------:R-:W-:Y:S01]  /*0450*/  @!P2 FMUL R11, R11, 16777216 ;  /* 0x4b8000000b0ba820 */ /* 0x000fe20000400000 */
[----:B------:R-:W-:-:S04]  /*0460*/  @P1 FMUL R12, R12, 0.25 ;  /* 0x3e8000000c0c1820 */ /* 0x000fc80000400000 */
[----:B------:R-:W-:Y:S01]  /*0470*/  @!P3 FMUL R12, R12, 16777216 ;  /* 0x4b8000000c0cb820 */ /* 0x000fe20000400000 */
[----:B------:R-:W0:Y:S01]  /*0480*/  MUFU.RCP R11, R11 ;  /* 0x0000000b000b7308 */ /* 0x000e220000001000 */
[----:B------:R-:W-:-:S07]  /*0490*/  FSEL R0, R5, 1, P0 ;  /* 0x3f80000005007808 */ /* 0x000fce0000000000 */
[----:B------:R-:W1:Y:S01]  /*04a0*/  MUFU.RCP R12, R12 ;  /* 0x0000000c000c7308 */ /* 0x000e620000001000 */
[----:B------:R-:W-:Y:S01]  /*04b0*/  FSEL R5, R5, 1, P1 ;  /* 0x3f80000005057808 */ /* 0x000fe20000800000 */
[----:B------:R-:W-:Y:S01]  /*04c0*/  @!P2 FMUL R0, R0, 16777216 ;  /* 0x4b8000000000a820 */ /* 0x000fe20000400000 */
[----:B--2---:R-:W-:Y:S01]  /*04d0*/  FADD R6, R21, R6 ;  /* 0x0000000615067221 */ /* 0x004fe20000000000 */
[----:B-----5:R-:W-:Y:S02]  /*04e0*/  FADD R7, R20, R7 ;  /* 0x0000000714077221 */ /* 0x020fe40000000000 */
[----:B------:R-:W-:Y:S01]  /*04f0*/  @!P3 FMUL R5, R5, 16777216 ;  /* 0x4b8000000505b820 */ /* 0x000fe20000400000 */
[----:B0-----:R-:W-:Y:S01]  /*0500*/  FMUL R0, R11, R0 ;  /* 0x000000000b007220 */ /* 0x001fe20000400000 */
[----:B------:R-:W-:Y:S01]  /*0510*/  FADD R17, R6, -R17 ;  /* 0x8000001106117221 */ /* 0x000fe20000000000 */
[----:B------:R-:W-:Y:S01]  /*0520*/  FADD R18, R7, -R18 ;  /* 0x8000001207127221 */ /* 0x000fe20000000000 */
[----:B------:R0:W-:Y:S01]  /*0530*/  @!P4 STG.E.64 desc[UR4][R8.64], R6 ;  /* 0x000000060800c986 */ /* 0x0001e2000c101b04 */
[----:B-1----:R-:W-:Y:S01]  /*0540*/  FMUL R5, R12, R5 ;  /* 0x000000050c057220 */ /* 0x002fe20000400000 */
[----:B------:R-:W-:-:S03]  /*0550*/  FMUL R17, R17, R0 ;  /* 0x0000000011117220 */ /* 0x000fc60000400000 */
[----:B------:R-:W-:Y:S01]  /*0560*/  FMUL R5, R18, R5 ;  /* 0x0000000512057220 */ /* 0x000fe20000400000 */
[----:B----4-:R-:W-:-:S03]  /*0570*/  FFMA R22, R17, R29, R22 ;  /* 0x0000001d11167223 */ /* 0x010fc60000000016 */
[----:B------:R-:W-:Y:S01]  /*0580*/  FFMA R23, R5, R23, R10 ;  /* 0x0000001705177223 */ /* 0x000fe2000000000a */
[----:B0-----:R-:W-:Y:S06]  /*0590*/  @P4 EXIT ;  /* 0x000000000000494d */ /* 0x001fec0003800000 */
[----:B------:R-:W-:Y:S01]  /*05a0*/  STG.E.64 desc[UR4][R2.64], R22 ;  /* 0x0000001602007986 */ /* 0x000fe2000c101b04 */
[----:B------:R-:W-:Y:S05]  /*05b0*/  EXIT ;  /* 0x000000000000794d */ /* 0x000fea0003800000 */
.L_x_0:
[----:B------:R-:W-:-:S00]  /*05c0*/  BRA `(.L_x_0) ;  /* 0xfffffffc00fc7947 */ /* 0x000fc0000383ffff */
[----:B------:R-:W-:-:S00]  /*05d0*/  NOP ;  /* 0x0000000000007918 */ /* 0x000fc00000000000 */
        /* <DEDUP_REMOVED lines=10> */
.L_x_1:


//--------------------- .nv.global.init           --------------------------
	.section	.nv.global.init,"aw",@progbits
.nv.global.init:
	.type		_$_str,@object
	.size		_$_str,(_$_str_$_2 - _$_str)
_$_str:
        /*0000*/ 	.byte	0x5f, 0x5f, 0x43, 0x55, 0x44, 0x41, 0x5f, 0x46, 0x54, 0x5a, 0x00
	.type		_$_str_$_2,@object
	.size		_$_str_$_2,(.L_1 - _$_str_$_2)
_$_str_$_2:
        /*000b*/ 	.byte	0x5f, 0x5f, 0x43, 0x55, 0x44, 0x41, 0x5f, 0x50, 0x52, 0x45, 0x43, 0x5f, 0x53, 0x51, 0x52, 0x54
        /*001b*/ 	.byte	0x00
.L_1:


//--------------------- .nv.constant0.triton_poi_fused__native_batch_norm_legit_no_training_convolution_0 --------------------------
	.section	.nv.constant0.triton_poi_fused__native_batch_norm_legit_no_training_convolution_0,"a",@progbits
	.sectionflags	@""
	.align	4
.nv.constant0.triton_poi_fused__native_batch_norm_legit_no_training_convolution_0:
	.zero		588
